	.headerflags	@"EF_CUDA_TEXMODE_UNIFIED EF_CUDA_64BIT_ADDRESS EF_CUDA_ACCELERATORS EF_CUDA_SM90 EF_CUDA_VIRTUAL_SM(EF_CUDA_SM90)"
	.elftype	@"ET_EXEC"


//--------------------- .nv.info                  --------------------------
	.section	.nv.info,"",@"SHT_CUDA_INFO"
	.align	4


	//----- nvinfo : EIATTR_REGCOUNT
	.align		4
        /*0000*/ 	.byte	0x04, 0x2f
        /*0002*/ 	.short	(.L_3 - .L_2)
	.align		4
.L_2:
        /*0004*/ 	.word	index@(triton_poi_fused__native_batch_norm_legit_no_training_convolution_leaky_relu_4)
        /*0008*/ 	.word	0x00000014


	//----- nvinfo : EIATTR_MIN_STACK_SIZE
	.align		4
.L_3:
        /*000c*/ 	.byte	0x04, 0x12
        /*000e*/ 	.short	(.L_5 - .L_4)
	.align		4
.L_4:
        /*0010*/ 	.word	index@(triton_poi_fused__native_batch_norm_legit_no_training_convolution_leaky_relu_4)
        /*0014*/ 	.word	0x00000000


	//----- nvinfo : EIATTR_FRAME_SIZE
	.align		4
.L_5:
        /*0018*/ 	.byte	0x04, 0x11
        /*001a*/ 	.short	(.L_7 - .L_6)
	.align		4
.L_6:
        /*001c*/ 	.word	index@(triton_poi_fused__native_batch_norm_legit_no_training_convolution_leaky_relu_4)
        /*0020*/ 	.word	0x00000000


	//----- nvinfo : EIATTR_MIN_STACK_SIZE
	.align		4
.L_7:
        /*0024*/ 	.byte	0x04, 0x12
        /*0026*/ 	.short	(.L_9 - .L_8)
	.align		4
.L_8:
        /*0028*/ 	.word	index@(triton_poi_fused__native_batch_norm_legit_no_training_convolution_leaky_relu_4)
        /*002c*/ 	.word	0x00000000
.L_9:


//--------------------- .nv.info.triton_poi_fused__native_batch_norm_legit_no_training_convolution_leaky_relu_4 --------------------------
	.section	.nv.info.triton_poi_fused__native_batch_norm_legit_no_training_convolution_leaky_relu_4,"",@"SHT_CUDA_INFO"
	.sectionflags	@""
	.align	4


	//----- nvinfo : EIATTR_CUDA_API_VERSION
	.align		4
        /*0000*/ 	.byte	0x04, 0x37
        /*0002*/ 	.short	(.L_11 - .L_10)
.L_10:
        /*0004*/ 	.word	0x0000007c


	//----- nvinfo : EIATTR_KPARAM_INFO
	.align		4
.L_11:
        /*0008*/ 	.byte	0x04, 0x17
        /*000a*/ 	.short	(.L_13 - .L_12)
.L_12:
        /*000c*/ 	.word	0x00000000
        /*0010*/ 	.short	0x0007
        /*0012*/ 	.short	0x0038
        /*0014*/ 	.byte	0x00, 0xf0, 0x11, 0x00


	//----- nvinfo : EIATTR_KPARAM_INFO
	.align		4
.L_13:
        /*0018*/ 	.byte	0x04, 0x17
        /*001a*/ 	.short	(.L_15 - .L_14)
.L_14:
        /*001c*/ 	.word	0x00000000
        /*0020*/ 	.short	0x0006
        /*0022*/ 	.short	0x0030
        /*0024*/ 	.byte	0x00, 0xf4, 0x21, 0x00


	//----- nvinfo : EIATTR_KPARAM_INFO
	.align		4
.L_15:
        /*0028*/ 	.byte	0x04, 0x17
        /*002a*/ 	.short	(.L_17 - .L_16)
.L_16:
        /*002c*/ 	.word	0x00000000
        /*0030*/ 	.short	0x0005
        /*0032*/ 	.short	0x0028
        /*0034*/ 	.byte	0x00, 0xf4, 0x21, 0x00


	//----- nvinfo : EIATTR_KPARAM_INFO
	.align		4
.L_17:
        /*0038*/ 	.byte	0x04, 0x17
        /*003a*/ 	.short	(.L_19 - .L_18)
.L_18:
        /*003c*/ 	.word	0x00000000
        /*0040*/ 	.short	0x0004
        /*0042*/ 	.short	0x0020
        /*0044*/ 	.byte	0x00, 0xf4, 0x21, 0x00


	//----- nvinfo : EIATTR_KPARAM_INFO
	.align		4
.L_19:
        /*0048*/ 	.byte	0x04, 0x17
        /*004a*/ 	.short	(.L_21 - .L_20)
.L_20:
        /*004c*/ 	.word	0x00000000
        /*0050*/ 	.short	0x0003
        /*0052*/ 	.short	0x0018
        /*0054*/ 	.byte	0x00, 0xf4, 0x21, 0x00


	//----- nvinfo : EIATTR_KPARAM_INFO
	.align		4
.L_21:
        /*0058*/ 	.byte	0x04, 0x17
        /*005a*/ 	.short	(.L_23 - .L_22)
.L_22:
        /*005c*/ 	.word	0x00000000
        /*0060*/ 	.short	0x0002
        /*0062*/ 	.short	0x0010
        /*0064*/ 	.byte	0x00, 0xf4, 0x21, 0x00


	//----- nvinfo : EIATTR_KPARAM_INFO
	.align		4
.L_23:
        /*0068*/ 	.byte	0x04, 0x17
        /*006a*/ 	.short	(.L_25 - .L_24)
.L_24:
        /*006c*/ 	.word	0x00000000
        /*0070*/ 	.short	0x0001
        /*0072*/ 	.short	0x0008
        /*0074*/ 	.byte	0x00, 0xf4, 0x21, 0x00


	//----- nvinfo : EIATTR_KPARAM_INFO
	.align		4
.L_25:
        /*0078*/ 	.byte	0x04, 0x17
        /*007a*/ 	.short	(.L_27 - .L_26)
.L_26:
        /*007c*/ 	.word	0x00000000
        /*0080*/ 	.short	0x0000
        /*0082*/ 	.short	0x0000
        /*0084*/ 	.byte	0x00, 0xf4, 0x21, 0x00


	//----- nvinfo : EIATTR_SPARSE_MMA_MASK
	.align		4
.L_27:
        /*0088*/ 	.byte	0x03, 0x50
        /*008a*/ 	.short	0x0000


	//----- nvinfo : EIATTR_MAXREG_COUNT
	.align		4
        /*008c*/ 	.byte	0x03, 0x1b
        /*008e*/ 	.short	0x00ff


	//----- nvinfo : EIATTR_EXIT_INSTR_OFFSETS
	.align		4
        /*0090*/ 	.byte	0x04, 0x1c
        /*0092*/ 	.short	(.L_29 - .L_28)


	//   ....[0]....
.L_28:
        /*0094*/ 	.word	0x000003c0


	//----- nvinfo : EIATTR_REQNTID
	.align		4
.L_29:
        /*0098*/ 	.byte	0x04, 0x10
        /*009a*/ 	.short	(.L_31 - .L_30)
.L_30:
        /*009c*/ 	.word	0x00000080
        /*00a0*/ 	.word	0x00000001
        /*00a4*/ 	.word	0x00000001


	//----- nvinfo : EIATTR_CBANK_PARAM_SIZE
	.align		4
.L_31:
        /*00a8*/ 	.byte	0x03, 0x19
        /*00aa*/ 	.short	0x003c


	//----- nvinfo : EIATTR_PARAM_CBANK
	.align		4
        /*00ac*/ 	.byte	0x04, 0x0a
        /*00ae*/ 	.short	(.L_33 - .L_32)
	.align		4
.L_32:
        /*00b0*/ 	.word	index@(.nv.constant0.triton_poi_fused__native_batch_norm_legit_no_training_convolution_leaky_relu_4)
        /*00b4*/ 	.short	0x0210
        /*00b6*/ 	.short	0x003c


	//----- nvinfo : EIATTR_SW_WAR
	.align		4
.L_33:
        /*00b8*/ 	.byte	0x04, 0x36
        /*00ba*/ 	.short	(.L_35 - .L_34)
.L_34:
        /*00bc*/ 	.word	0x00000008
.L_35:


//--------------------- .nv.callgraph             --------------------------
	.section	.nv.callgraph,"",@"SHT_CUDA_CALLGRAPH"
	.align	4
	.sectionentsize	8
	.align		4
        /*0000*/ 	.word	0x00000000
	.align		4
        /*0004*/ 	.word	0xffffffff
	.align		4
        /*0008*/ 	.word	0x00000000
	.align		4
        /*000c*/ 	.word	0xfffffffe
	.align		4
        /*0010*/ 	.word	0x00000000
	.align		4
        /*0014*/ 	.word	0xfffffffd
	.align		4
        /*0018*/ 	.word	0x00000000
	.align		4
        /*001c*/ 	.word	0xfffffffc


//--------------------- .nv.constant4             --------------------------
	.section	.nv.constant4,"a",@progbits
	.align	8
	.align		8
.nv.constant4:
        /*0000*/ 	.dword	_$_str
	.align		8
        /*0008*/ 	.dword	_$_str_$_2


//--------------------- .text.triton_poi_fused__native_batch_norm_legit_no_training_convolution_leaky_relu_4 --------------------------
	.section	.text.triton_poi_fused__native_batch_norm_legit_no_training_convolution_leaky_relu_4,"ax",@progbits
	.align	128
        .global         triton_poi_fused__native_batch_norm_legit_no_training_convolution_leaky_relu_4
        .type           triton_poi_fused__native_batch_norm_legit_no_training_convolution_leaky_relu_4,@function
        .size           triton_poi_fused__native_batch_norm_legit_no_training_convolution_leaky_relu_4,(.L_x_1 - triton_poi_fused__native_batch_norm_legit_no_training_convolution_leaky_relu_4)
        .other          triton_poi_fused__native_batch_norm_legit_no_training_convolution_leaky_relu_4,@"STO_CUDA_ENTRY STV_DEFAULT"
triton_poi_fused__native_batch_norm_legit_no_training_convolution_leaky_relu_4:
.text.triton_poi_fused__native_batch_norm_legit_no_training_convolution_leaky_relu_4:
[----:B------:R-:W-:Y:S01]  /*0000*/  LDC R1, c[0x0][0x28] ;  /* 0x00000a00ff017b82 */ /* 0x000fe20000000800 */
[----:B------:R-:W1:Y:S07]  /*0010*/  S2R R0, SR_TID.X ;  /* 0x0000000000007919 */ /* 0x000e6e0000002100 */
[----:B------:R-:W2:Y:S01]  /*0020*/  LDC.64 R12, c[0x0][0x230] ;  /* 0x00008c00ff0c7b82 */ /* 0x000ea20000000a00 */
[----:B------:R-:W-:Y:S01]  /*0030*/  ULDC.64 UR4, c[0x0][0x208] ;  /* 0x0000820000047ab9 */ /* 0x000fe20000000a00 */
[----:B------:R-:W3:Y:S06]  /*0040*/  S2R R5, SR_CTAID.X ;  /* 0x0000000000057919 */ /* 0x000eec0000002500 */
[----:B------:R-:W4:Y:S08]  /*0050*/  LDC.64 R10, c[0x0][0x220] ;  /* 0x00008800ff0a7b82 */ /* 0x000f300000000a00 */
[----:B------:R-:W5:Y:S08]  /*0060*/  LDC.64 R8, c[0x0][0x228] ;  /* 0x00008a00ff087b82 */ /* 0x000f700000000a00 */
[----:B------:R-:W4:Y:S01]  /*0070*/  LDC.64 R14, c[0x0][0x238] ;  /* 0x00008e00ff0e7b82 */ /* 0x000f220000000a00 */
[----:B-1----:R-:W-:-:S02]  /*0080*/  SHF.L.U32 R0, R0, 0x1, RZ ;  /* 0x0000000100007819 */ /* 0x002fc400000006ff */
[----:B---3--:R-:W-:Y:S02]  /*0090*/  SHF.R.S32.HI R3, RZ, 0x17, R5 ;  /* 0x00000017ff037819 */ /* 0x008fe40000011405 */
[----:B------:R-:W-:Y:S02]  /*00a0*/  LOP3.LUT R0, R0, 0xfe, RZ, 0xc0, !PT ;  /* 0x000000fe00007812 */ /* 0x000fe400078ec0ff */
[----:B------:R-:W-:Y:S02]  /*00b0*/  SGXT R3, R3, 0x1 ;  /* 0x000000010303781a */ /* 0x000fe40000000200 */
[----:B------:R-:W-:-:S04]  /*00c0*/  LEA R0, R5, R0, 0x8 ;  /* 0x0000000005007211 */ /* 0x000fc800078e40ff */
[----:B------:R-:W-:-:S04]  /*00d0*/  LEA.HI R3, R3, R0, RZ, 0x8 ;  /* 0x0000000003037211 */ /* 0x000fc800078f40ff */
[----:B------:R-:W-:-:S05]  /*00e0*/  SHF.R.S32.HI R3, RZ, 0x8, R3 ;  /* 0x00000008ff037819 */ /* 0x000fca0000011403 */
[----:B------:R-:W-:-:S05]  /*00f0*/  IMAD.HI R2, R3, 0x2aaaaaab, RZ ;  /* 0x2aaaaaab03027827 */ /* 0x000fca00078e02ff */
[----:B------:R-:W-:-:S04]  /*0100*/  SHF.R.U32.HI R5, RZ, 0x1f, R2 ;  /* 0x0000001fff057819 */ /* 0x000fc80000011602 */
[----:B------:R-:W-:Y:S02]  /*0110*/  LEA.HI R2, R2, R5, RZ, 0x1d ;  /* 0x0000000502027211 */ /* 0x000fe400078fe8ff */
[----:B------:R-:W1:Y:S03]  /*0120*/  LDC.64 R4, c[0x0][0x240] ;  /* 0x00009000ff047b82 */ /* 0x000e660000000a00 */
[----:B------:R-:W-:-:S04]  /*0130*/  IMAD R17, R2, -0x30, R3 ;  /* 0xffffffd002117824 */ /* 0x000fc800078e0203 */
[C---:B--2---:R-:W-:Y:S01]  /*0140*/  IMAD.WIDE R12, R17.reuse, 0x4, R12 ;  /* 0x00000004110c7825 */ /* 0x044fe200078e020c */
[----:B------:R-:W2:Y:S04]  /*0150*/  LDC.64 R2, c[0x0][0x210] ;  /* 0x00008400ff027b82 */ /* 0x000ea80000000a00 */
[----:B------:R3:W3:Y:S01]  /*0160*/  LDG.E.EL R16, desc[UR4][R12.64] ;  /* 0x000000040c107981 */ /* 0x0006e2000c2e1900 */
[----:B----4-:R-:W-:-:S04]  /*0170*/  IMAD.WIDE R10, R17, 0x4, R10 ;  /* 0x00000004110a7825 */ /* 0x010fc800078e020a */
[----:B-----5:R-:W-:Y:S02]  /*0180*/  IMAD.WIDE R8, R17, 0x4, R8 ;  /* 0x0000000411087825 */ /* 0x020fe400078e0208 */
[----:B------:R-:W4:Y:S04]  /*0190*/  LDG.E.EL R10, desc[UR4][R10.64] ;  /* 0x000000040a0a7981 */ /* 0x000f28000c2e1900 */
[----:B------:R5:W4:Y:S01]  /*01a0*/  LDG.E.EL R8, desc[UR4][R8.64] ;  /* 0x0000000408087981 */ /* 0x000b22000c2e1900 */
[----:B--2---:R-:W-:-:S05]  /*01b0*/  IMAD.WIDE R2, R0, 0x4, R2 ;  /* 0x0000000400027825 */ /* 0x004fca00078e0202 */
[----:B------:R-:W4:Y:S01]  /*01c0*/  LDG.E.64 R6, desc[UR4][R2.64] ;  /* 0x0000000402067981 */ /* 0x000f22000c1e1b00 */
[----:B0--3--:R-:W-:-:S04]  /*01d0*/  IMAD.WIDE R12, R17, 0x4, R14 ;  /* 0x00000004110c7825 */ /* 0x009fc800078e020e */
[----:B-1----:R-:W-:Y:S02]  /*01e0*/  IMAD.WIDE R4, R17, 0x4, R4 ;  /* 0x0000000411047825 */ /* 0x002fe400078e0204 */
[----:B------:R-:W2:Y:S04]  /*01f0*/  LDG.E.EL R12, desc[UR4][R12.64] ;  /* 0x000000040c0c7981 */ /* 0x000ea8000c2e1900 */
[----:B------:R0:W2:Y:S01]  /*0200*/  LDG.E.EL R15, desc[UR4][R4.64] ;  /* 0x00000004040f7981 */ /* 0x0000a2000c2e1900 */
[----:B-----5:R-:W-:Y:S01]  /*0210*/  HFMA2.MMA R9, -RZ, RZ, 1.625, 0 ;  /* 0x3e800000ff097435 */ /* 0x020fe200000001ff */
[----:B0-----:R-:W0:Y:S02]  /*0220*/  LDC.64 R4, c[0x0][0x218] ;  /* 0x00008600ff047b82 */ /* 0x001e240000000a00 */
[----:B0-----:R-:W-:-:S04]  /*0230*/  IMAD.WIDE R4, R0, 0x4, R4 ;  /* 0x0000000400047825 */ /* 0x001fc800078e0204 */
[----:B------:R-:W-:-:S04]  /*0240*/  FADD R16, R16, 9.9999997473787516356e-06 ;  /* 0x3727c5ac10107421 */ /* 0x000fc80000000000 */
[----:B------:R-:W0:Y:S02]  /*0250*/  MUFU.SQRT R14, R16 ;  /* 0x00000010000e7308 */ /* 0x000e240000002000 */
[C---:B0-----:R-:W-:Y:S02]  /*0260*/  FSETP.GT.AND P0, PT, R14.reuse, 8.50705917302346158658e+37, PT ;  /* 0x7e8000000e00780b */ /* 0x041fe40003f04000 */
[----:B------:R-:W-:-:S11]  /*0270*/  FSETP.GEU.AND P1, PT, R14, 1.175494350822287508e-38, PT ;  /* 0x008000000e00780b */ /* 0x000fd60003f2e000 */
[----:B------:R-:W-:-:S04]  /*0280*/  @P0 FMUL R14, R14, 0.25 ;  /* 0x3e8000000e0e0820 */ /* 0x000fc80000400000 */
[----:B------:R-:W-:-:S06]  /*0290*/  @!P1 FMUL R14, R14, 16777216 ;  /* 0x4b8000000e0e9820 */ /* 0x000fcc0000400000 */
[----:B------:R-:W0:Y:S01]  /*02a0*/  MUFU.RCP R14, R14 ;  /* 0x0000000e000e7308 */ /* 0x000e220000001000 */
[----:B------:R-:W-:Y:S01]  /*02b0*/  FSEL R9, R9, 1, P0 ;  /* 0x3f80000009097808 */ /* 0x000fe20000000000 */
[--C-:B----4-:R-:W-:Y:S01]  /*02c0*/  FADD R6, R6, R10.reuse ;  /* 0x0000000a06067221 */ /* 0x110fe20000000000 */
[----:B------:R-:W-:-:S03]  /*02d0*/  FADD R7, R7, R10 ;  /* 0x0000000a07077221 */ /* 0x000fc60000000000 */
[----:B------:R-:W-:-:S04]  /*02e0*/  @!P1 FMUL R9, R9, 16777216 ;  /* 0x4b80000009099820 */ /* 0x000fc80000400000 */
[----:B0-----:R-:W-:Y:S01]  /*02f0*/  FMUL R10, R14, R9 ;  /* 0x000000090e0a7220 */ /* 0x001fe20000400000 */
[C---:B------:R-:W-:Y:S01]  /*0300*/  FADD R9, -R8.reuse, R6 ;  /* 0x0000000608097221 */ /* 0x040fe20000000100 */
[----:B------:R-:W-:-:S03]  /*0310*/  FADD R8, -R8, R7 ;  /* 0x0000000708087221 */ /* 0x000fc60000000100 */
[-C--:B------:R-:W-:Y:S01]  /*0320*/  FMUL R9, R9, R10.reuse ;  /* 0x0000000a09097220 */ /* 0x080fe20000400000 */
[----:B------:R-:W-:-:S03]  /*0330*/  FMUL R8, R8, R10 ;  /* 0x0000000a08087220 */ /* 0x000fc60000400000 */
[C-C-:B--2---:R-:W-:Y:S01]  /*0340*/  FFMA R14, R12.reuse, R9, R15.reuse ;  /* 0x000000090c0e7223 */ /* 0x144fe2000000000f */
[----:B------:R-:W-:-:S04]  /*0350*/  FFMA R15, R12, R8, R15 ;  /* 0x000000080c0f7223 */ /* 0x000fc8000000000f */
[C---:B------:R-:W-:Y:S02]  /*0360*/  FSETP.GT.AND P0, PT, R14.reuse, RZ, PT ;  /* 0x000000ff0e00720b */ /* 0x040fe40003f04000 */
[----:B------:R-:W-:Y:S01]  /*0370*/  FSETP.GT.AND P1, PT, R15, RZ, PT ;  /* 0x000000ff0f00720b */ /* 0x000fe20003f24000 */
[----:B------:R-:W-:Y:S10]  /*0380*/  STG.E.64 desc[UR4][R2.64], R6 ;  /* 0x0000000602007986 */ /* 0x000ff4000c101b04 */
[----:B------:R-:W-:-:S02]  /*0390*/  @!P0 FMUL R14, R14, 0.20000000298023223877 ;  /* 0x3e4ccccd0e0e8820 */ /* 0x000fc40000400000 */
[----:B------:R-:W-:-:S05]  /*03a0*/  @!P1 FMUL R15, R15, 0.20000000298023223877 ;  /* 0x3e4ccccd0f0f9820 */ /* 0x000fca0000400000 */
[----:B------:R-:W-:Y:S01]  /*03b0*/  STG.E.64 desc[UR4][R4.64], R14 ;  /* 0x0000000e04007986 */ /* 0x000fe2000c101b04 */
[----:B------:R-:W-:Y:S05]  /*03c0*/  EXIT ;  /* 0x000000000000794d */ /* 0x000fea0003800000 */
.L_x_0:
[----:B------:R-:W-:-:S00]  /*03d0*/  BRA `(.L_x_0) ;  /* 0xfffffffc00fc7947 */ /* 0x000fc0000383ffff */
[----:B------:R-:W-:-:S00]  /*03e0*/  NOP ;  /* 0x0000000000007918 */ /* 0x000fc00000000000 */
        /* <DEDUP_REMOVED lines=9> */
.L_x_1:


//--------------------- .nv.global.init           --------------------------
	.section	.nv.global.init,"aw",@progbits
.nv.global.init:
	.type		_$_str,@object
	.size		_$_str,(_$_str_$_2 - _$_str)
_$_str:
        /*0000*/ 	.byte	0x5f, 0x5f, 0x43, 0x55, 0x44, 0x41, 0x5f, 0x46, 0x54, 0x5a, 0x00
	.type		_$_str_$_2,@object
	.size		_$_str_$_2,(.L_1 - _$_str_$_2)
_$_str_$_2:
        /*000b*/ 	.byte	0x5f, 0x5f, 0x43, 0x55, 0x44, 0x41, 0x5f, 0x50, 0x52, 0x45, 0x43, 0x5f, 0x53, 0x51, 0x52, 0x54
        /*001b*/ 	.byte	0x00
.L_1:


//--------------------- .nv.constant0.triton_poi_fused__native_batch_norm_legit_no_training_convolution_leaky_relu_4 --------------------------
	.section	.nv.constant0.triton_poi_fused__native_batch_norm_legit_no_training_convolution_leaky_relu_4,"a",@progbits
	.sectionflags	@""
	.align	4
.nv.constant0.triton_poi_fused__native_batch_norm_legit_no_training_convolution_leaky_relu_4:
	.zero		588
